//
// Generated by NVIDIA NVVM Compiler
//
// Compiler Build ID: CL-36424714
// Cuda compilation tools, release 13.0, V13.0.88
// Based on NVVM 20.0.0
//

.version 9.0
.target sm_100
.address_size 64

	// .globl	_Z12ReduceVectorPKfPfi
// _ZZ12ReduceVectorPKfPfiE10SharedData has been demoted

.visible .entry _Z12ReduceVectorPKfPfi(
	.param .u64 .ptr .align 1 _Z12ReduceVectorPKfPfi_param_0,
	.param .u64 .ptr .align 1 _Z12ReduceVectorPKfPfi_param_1,
	.param .u32 _Z12ReduceVectorPKfPfi_param_2
)
{
	.reg .pred 	%p<6>;
	.reg .b32 	%r<14>;
	.reg .b32 	%f<9>;
	.reg .b64 	%rd<9>;
	// demoted variable
	.shared .align 4 .b8 _ZZ12ReduceVectorPKfPfiE10SharedData[128];
	ld.param.u64 	%rd1, [_Z12ReduceVectorPKfPfi_param_0];
	ld.param.u64 	%rd2, [_Z12ReduceVectorPKfPfi_param_1];
	ld.param.u32 	%r8, [_Z12ReduceVectorPKfPfi_param_2];
	mov.u32 	%r1, %ctaid.x;
	mov.u32 	%r13, %ntid.x;
	mov.u32 	%r3, %tid.x;
	mad.lo.s32 	%r4, %r1, %r13, %r3;
	setp.ge.s32 	%p1, %r4, %r8;
	mov.f32 	%f8, 0f00000000;
	@%p1 bra 	$L__BB0_2;
	cvta.to.global.u64 	%rd3, %rd1;
	mul.wide.s32 	%rd4, %r4, 4;
	add.s64 	%rd5, %rd3, %rd4;
	ld.global.f32 	%f8, [%rd5];
$L__BB0_2:
	shl.b32 	%r9, %r3, 2;
	mov.u32 	%r10, _ZZ12ReduceVectorPKfPfiE10SharedData;
	add.s32 	%r5, %r10, %r9;
	st.shared.f32 	[%r5], %f8;
	bar.sync 	0;
	setp.lt.u32 	%p2, %r13, 2;
	@%p2 bra 	$L__BB0_6;
$L__BB0_3:
	shr.u32 	%r7, %r13, 1;
	setp.ge.u32 	%p3, %r3, %r7;
	@%p3 bra 	$L__BB0_5;
	shl.b32 	%r11, %r7, 2;
	add.s32 	%r12, %r5, %r11;
	ld.shared.f32 	%f4, [%r12];
	ld.shared.f32 	%f5, [%r5];
	add.f32 	%f6, %f4, %f5;
	st.shared.f32 	[%r5], %f6;
$L__BB0_5:
	bar.sync 	0;
	setp.gt.u32 	%p4, %r13, 3;
	mov.u32 	%r13, %r7;
	@%p4 bra 	$L__BB0_3;
$L__BB0_6:
	setp.ne.s32 	%p5, %r3, 0;
	@%p5 bra 	$L__BB0_8;
	ld.shared.f32 	%f7, [_ZZ12ReduceVectorPKfPfiE10SharedData];
	cvta.to.global.u64 	%rd6, %rd2;
	mul.wide.u32 	%rd7, %r1, 4;
	add.s64 	%rd8, %rd6, %rd7;
	st.global.f32 	[%rd8], %f7;
$L__BB0_8:
	ret;

}


// ===== COMPILED SASS (sm_100) =====

	.target	sm_100

	.elftype	@"ET_EXEC"


//--------------------- .note.nv.tkinfo           --------------------------
	.section	.note.nv.tkinfo,"",@"SHT_NOTE"
	.sectionflags	@"SHF_NOTE_NV_TKINFO"
	.tkinfo
        /*0018*/ 	.word	0x00000002
        /*0030*/ 	.string	""
        /*0030*/ 	.string	"ptxas"
        /*0030*/ 	.string	"Cuda compilation tools, release 13.0, V13.0.88"
        /*0030*/ 	.string	"Build cuda_13.0.r13.0/compiler.36424714_0"
        /*0030*/ 	.string	"-arch sm_100 -m 64 "



//--------------------- .note.nv.cuinfo           --------------------------
	.section	.note.nv.cuinfo,"",@"SHT_NOTE"
	.sectionflags	@"SHF_NOTE_NV_CUINFO"
        /*0018*/ 	.short	0x0002
        /*001a*/ 	.short	0x0064
        /*001c*/ 	.short	0x0082
	.zero		2


//--------------------- .nv.info                  --------------------------
	.section	.nv.info,"",@"SHT_CUDA_INFO"
	.align	4


	//----- nvinfo : EIATTR_REGCOUNT
	.align		4
        /*0000*/ 	.byte	0x04, 0x2f
        /*0002*/ 	.short	(.L_1 - .L_0)
	.align		4
.L_0:
        /*0004*/ 	.word	index@(_Z12ReduceVectorPKfPfi)
        /*0008*/ 	.word	0x0000000b


	//----- nvinfo : EIATTR_FRAME_SIZE
	.align		4
.L_1:
        /*000c*/ 	.byte	0x04, 0x11
        /*000e*/ 	.short	(.L_3 - .L_2)
	.align		4
.L_2:
        /*0010*/ 	.word	index@(_Z12ReduceVectorPKfPfi)
        /*0014*/ 	.word	0x00000000


	//----- nvinfo : EIATTR_MIN_STACK_SIZE
	.align		4
.L_3:
        /*0018*/ 	.byte	0x04, 0x12
        /*001a*/ 	.short	(.L_5 - .L_4)
	.align		4
.L_4:
        /*001c*/ 	.word	index@(_Z12ReduceVectorPKfPfi)
        /*0020*/ 	.word	0x00000000
.L_5:


//--------------------- .nv.compat                --------------------------
	.section	.nv.compat,"",@"SHT_CUDA_COMPAT_INFO"
	.align	4
        /*0000*/ 	.byte	0x02, 0x09, 0x00, 0x00, 0x02, 0x02, 0x01, 0x00, 0x02, 0x05, 0x05, 0x00, 0x03, 0x07, 0x01, 0x01
        /*0010*/ 	.byte	0x02, 0x03, 0x00, 0x00, 0x02, 0x06, 0x01, 0x00, 0x04, 0x0b, 0x08, 0x00, 0x09, 0x00, 0x00, 0x00
        /*0020*/ 	.byte	0x00, 0x00, 0x00, 0x00


//--------------------- .nv.info._Z12ReduceVectorPKfPfi --------------------------
	.section	.nv.info._Z12ReduceVectorPKfPfi,"",@"SHT_CUDA_INFO"
	.sectionflags	@""
	.align	4


	//----- nvinfo : EIATTR_CUDA_API_VERSION
	.align		4
        /*0000*/ 	.byte	0x04, 0x37
        /*0002*/ 	.short	(.L_7 - .L_6)
.L_6:
        /*0004*/ 	.word	0x00000082


	//----- nvinfo : EIATTR_KPARAM_INFO
	.align		4
.L_7:
        /*0008*/ 	.byte	0x04, 0x17
        /*000a*/ 	.short	(.L_9 - .L_8)
.L_8:
        /*000c*/ 	.word	0x00000000
        /*0010*/ 	.short	0x0002
        /*0012*/ 	.short	0x0010
        /*0014*/ 	.byte	0x00, 0xf0, 0x11, 0x00


	//----- nvinfo : EIATTR_KPARAM_INFO
	.align		4
.L_9:
        /*0018*/ 	.byte	0x04, 0x17
        /*001a*/ 	.short	(.L_11 - .L_10)
.L_10:
        /*001c*/ 	.word	0x00000000
        /*0020*/ 	.short	0x0001
        /*0022*/ 	.short	0x0008
        /*0024*/ 	.byte	0x00, 0xf5, 0x21, 0x00


	//----- nvinfo : EIATTR_KPARAM_INFO
	.align		4
.L_11:
        /*0028*/ 	.byte	0x04, 0x17
        /*002a*/ 	.short	(.L_13 - .L_12)
.L_12:
        /*002c*/ 	.word	0x00000000
        /*0030*/ 	.short	0x0000
        /*0032*/ 	.short	0x0000
        /*0034*/ 	.byte	0x00, 0xf5, 0x21, 0x00


	//----- nvinfo : EIATTR_SPARSE_MMA_MASK
	.align		4
.L_13:
        /*0038*/ 	.byte	0x03, 0x50
        /*003a*/ 	.short	0x0000


	//----- nvinfo : EIATTR_MAXREG_COUNT
	.align		4
        /*003c*/ 	.byte	0x03, 0x1b
        /*003e*/ 	.short	0x00ff


	//----- nvinfo : EIATTR_NUM_BARRIERS
	.align		4
        /*0040*/ 	.byte	0x02, 0x4c
        /*0042*/ 	.byte	0x01
	.zero		1


	//----- nvinfo : EIATTR_MERCURY_ISA_VERSION
	.align		4
        /*0044*/ 	.byte	0x03, 0x5f
        /*0046*/ 	.short	0x0101


	//----- nvinfo : EIATTR_VRC_CTA_INIT_COUNT
	.align		4
        /*0048*/ 	.byte	0x02, 0x4a
	.zero		1
	.zero		1


	//----- nvinfo : EIATTR_EXIT_INSTR_OFFSETS
	.align		4
        /*004c*/ 	.byte	0x04, 0x1c
        /*004e*/ 	.short	(.L_15 - .L_14)


	//   ....[0]....
.L_14:
        /*0050*/ 	.word	0x00000210


	//   ....[1]....
        /*0054*/ 	.word	0x00000290


	//----- nvinfo : EIATTR_CBANK_PARAM_SIZE
	.align		4
.L_15:
        /*0058*/ 	.byte	0x03, 0x19
        /*005a*/ 	.short	0x0014


	//----- nvinfo : EIATTR_PARAM_CBANK
	.align		4
        /*005c*/ 	.byte	0x04, 0x0a
        /*005e*/ 	.short	(.L_17 - .L_16)
	.align		4
.L_16:
        /*0060*/ 	.word	index@(.nv.constant0._Z12ReduceVectorPKfPfi)
        /*0064*/ 	.short	0x0380
        /*0066*/ 	.short	0x0014


	//----- nvinfo : EIATTR_SW_WAR
	.align		4
.L_17:
        /*0068*/ 	.byte	0x04, 0x36
        /*006a*/ 	.short	(.L_19 - .L_18)
.L_18:
        /*006c*/ 	.word	0x00000008
.L_19:


//--------------------- .nv.callgraph             --------------------------
	.section	.nv.callgraph,"",@"SHT_CUDA_CALLGRAPH"
	.align	4
	.sectionentsize	8
	.align		4
        /*0000*/ 	.word	0x00000000
	.align		4
        /*0004*/ 	.word	0xffffffff
	.align		4
        /*0008*/ 	.word	0x00000000
	.align		4
        /*000c*/ 	.word	0xfffffffe
	.align		4
        /*0010*/ 	.word	0x00000000
	.align		4
        /*0014*/ 	.word	0xfffffffd
	.align		4
        /*0018*/ 	.word	0x00000000
	.align		4
        /*001c*/ 	.word	0xfffffffc


//--------------------- .text._Z12ReduceVectorPKfPfi --------------------------
	.section	.text._Z12ReduceVectorPKfPfi,"ax",@progbits
	.align	128
        .global         _Z12ReduceVectorPKfPfi
        .type           _Z12ReduceVectorPKfPfi,@function
        .size           _Z12ReduceVectorPKfPfi,(.L_x_3 - _Z12ReduceVectorPKfPfi)
        .other          _Z12ReduceVectorPKfPfi,@"STO_CUDA_ENTRY STV_DEFAULT"
_Z12ReduceVectorPKfPfi:
.text._Z12ReduceVectorPKfPfi:
[----:B------:R-:W-:Y:S01]  /*0000*/  LDC R1, c[0x0][0x37c] ;  /* 0x0000df00ff017b82 */ /* 0x000fe20000000800 */
[----:B------:R-:W0:Y:S01]  /*0010*/  S2R R7, SR_CTAID.X ;  /* 0x0000000000077919 */ /* 0x000e220000002500 */
[----:B------:R-:W0:Y:S01]  /*0020*/  LDCU UR8, c[0x0][0x360] ;  /* 0x00006c00ff0877ac */ /* 0x000e220008000800 */
[----:B------:R-:W-:Y:S01]  /*0030*/  IMAD.MOV.U32 R4, RZ, RZ, RZ ;  /* 0x000000ffff047224 */ /* 0x000fe200078e00ff */
[----:B------:R-:W0:Y:S01]  /*0040*/  S2R R6, SR_TID.X ;  /* 0x0000000000067919 */ /* 0x000e220000002100 */
[----:B------:R-:W1:Y:S01]  /*0050*/  LDCU UR4, c[0x0][0x390] ;  /* 0x00007200ff0477ac */ /* 0x000e620008000800 */
[----:B------:R-:W2:Y:S01]  /*0060*/  LDCU.64 UR6, c[0x0][0x358] ;  /* 0x00006b00ff0677ac */ /* 0x000ea20008000a00 */
[----:B0-----:R-:W-:-:S05]  /*0070*/  IMAD R5, R7, UR8, R6 ;  /* 0x0000000807057c24 */ /* 0x001fca000f8e0206 */
[----:B-1----:R-:W-:-:S13]  /*0080*/  ISETP.GE.AND P0, PT, R5, UR4, PT ;  /* 0x0000000405007c0c */ /* 0x002fda000bf06270 */
[----:B------:R-:W0:Y:S02]  /*0090*/  @!P0 LDC.64 R2, c[0x0][0x380] ;  /* 0x0000e000ff028b82 */ /* 0x000e240000000a00 */
[----:B0-----:R-:W-:-:S05]  /*00a0*/  @!P0 IMAD.WIDE R2, R5, 0x4, R2 ;  /* 0x0000000405028825 */ /* 0x001fca00078e0202 */
[----:B--2---:R-:W2:Y:S01]  /*00b0*/  @!P0 LDG.E R4, desc[UR6][R2.64] ;  /* 0x0000000602048981 */ /* 0x004ea2000c1e1900 */
[----:B------:R-:W0:Y:S01]  /*00c0*/  S2UR UR5, SR_CgaCtaId ;  /* 0x00000000000579c3 */ /* 0x000e220000008800 */
[----:B------:R-:W-:Y:S01]  /*00d0*/  IMAD.U32 R0, RZ, RZ, UR8 ;  /* 0x00000008ff007e24 */ /* 0x000fe2000f8e00ff */
[----:B------:R-:W-:Y:S01]  /*00e0*/  UMOV UR4, 0x400 ;  /* 0x0000040000047882 */ /* 0x000fe20000000000 */
[----:B------:R-:W-:-:S03]  /*00f0*/  ISETP.NE.AND P0, PT, R6, RZ, PT ;  /* 0x000000ff0600720c */ /* 0x000fc60003f05270 */
[----:B------:R-:W-:Y:S01]  /*0100*/  ISETP.GE.U32.AND P1, PT, R0, 0x2, PT ;  /* 0x000000020000780c */ /* 0x000fe20003f26070 */
[----:B0-----:R-:W-:-:S06]  /*0110*/  ULEA UR4, UR5, UR4, 0x18 ;  /* 0x0000000405047291 */ /* 0x001fcc000f8ec0ff */
[----:B------:R-:W-:-:S05]  /*0120*/  LEA R5, R6, UR4, 0x2 ;  /* 0x0000000406057c11 */ /* 0x000fca000f8e10ff */
[----:B--2---:R0:W-:Y:S01]  /*0130*/  STS [R5], R4 ;  /* 0x0000000405007388 */ /* 0x0041e20000000800 */
[----:B------:R-:W-:Y:S06]  /*0140*/  BAR.SYNC.DEFER_BLOCKING 0x0 ;  /* 0x0000000000007b1d */ /* 0x000fec0000010000 */
[----:B------:R-:W-:Y:S05]  /*0150*/  @!P1 BRA `(.L_x_0) ;  /* 0x00000000002c9947 */ /* 0x000fea0003800000 */
.L_x_1:
[----:B------:R-:W-:-:S04]  /*0160*/  SHF.R.U32.HI R8, RZ, 0x1, R0 ;  /* 0x00000001ff087819 */ /* 0x000fc80000011600 */
[----:B------:R-:W-:-:S13]  /*0170*/  ISETP.GE.U32.AND P1, PT, R6, R8, PT ;  /* 0x000000080600720c */ /* 0x000fda0003f26070 */
[----:B------:R-:W-:Y:S01]  /*0180*/  @!P1 LEA R2, R8, R5, 0x2 ;  /* 0x0000000508029211 */ /* 0x000fe200078e10ff */
[----:B------:R-:W-:Y:S05]  /*0190*/  @!P1 LDS R3, [R5] ;  /* 0x0000000005039984 */ /* 0x000fea0000000800 */
[----:B------:R-:W0:Y:S02]  /*01a0*/  @!P1 LDS R2, [R2] ;  /* 0x0000000002029984 */ /* 0x000e240000000800 */
[----:B0-----:R-:W-:-:S05]  /*01b0*/  @!P1 FADD R4, R2, R3 ;  /* 0x0000000302049221 */ /* 0x001fca0000000000 */
[----:B------:R1:W-:Y:S01]  /*01c0*/  @!P1 STS [R5], R4 ;  /* 0x0000000405009388 */ /* 0x0003e20000000800 */
[----:B------:R-:W-:Y:S01]  /*01d0*/  BAR.SYNC.DEFER_BLOCKING 0x0 ;  /* 0x0000000000007b1d */ /* 0x000fe20000010000 */
[----:B------:R-:W-:Y:S01]  /*01e0*/  ISETP.GT.U32.AND P1, PT, R0, 0x3, PT ;  /* 0x000000030000780c */ /* 0x000fe20003f24070 */
[----:B------:R-:W-:-:S12]  /*01f0*/  IMAD.MOV.U32 R0, RZ, RZ, R8 ;  /* 0x000000ffff007224 */ /* 0x000fd800078e0008 */
[----:B-1----:R-:W-:Y:S05]  /*0200*/  @P1 BRA `(.L_x_1) ;  /* 0xfffffffc00d41947 */ /* 0x002fea000383ffff */
.L_x_0:
[----:B------:R-:W-:Y:S05]  /*0210*/  @P0 EXIT ;  /* 0x000000000000094d */ /* 0x000fea0003800000 */
[----:B------:R-:W1:Y:S01]  /*0220*/  S2UR UR5, SR_CgaCtaId ;  /* 0x00000000000579c3 */ /* 0x000e620000008800 */
[----:B------:R-:W-:-:S07]  /*0230*/  UMOV UR4, 0x400 ;  /* 0x0000040000047882 */ /* 0x000fce0000000000 */
[----:B------:R-:W2:Y:S01]  /*0240*/  LDC.64 R2, c[0x0][0x388] ;  /* 0x0000e200ff027b82 */ /* 0x000ea20000000a00 */
[----:B-1----:R-:W-:Y:S01]  /*0250*/  ULEA UR4, UR5, UR4, 0x18 ;  /* 0x0000000405047291 */ /* 0x002fe2000f8ec0ff */
[----:B--2---:R-:W-:-:S08]  /*0260*/  IMAD.WIDE.U32 R2, R7, 0x4, R2 ;  /* 0x0000000407027825 */ /* 0x004fd000078e0002 */
[----:B0-----:R-:W0:Y:S04]  /*0270*/  LDS R5, [UR4] ;  /* 0x00000004ff057984 */ /* 0x001e280008000800 */
[----:B0-----:R-:W-:Y:S01]  /*0280*/  STG.E desc[UR6][R2.64], R5 ;  /* 0x0000000502007986 */ /* 0x001fe2000c101906 */
[----:B------:R-:W-:Y:S05]  /*0290*/  EXIT ;  /* 0x000000000000794d */ /* 0x000fea0003800000 */
.L_x_2:
[----:B------:R-:W-:-:S00]  /*02a0*/  BRA `(.L_x_2) ;  /* 0xfffffffc00fc7947 */ /* 0x000fc0000383ffff */
[----:B------:R-:W-:-:S00]  /*02b0*/  NOP ;  /* 0x0000000000007918 */ /* 0x000fc00000000000 */
        /* <DEDUP_REMOVED lines=12> */
.L_x_3:


//--------------------- .nv.shared._Z12ReduceVectorPKfPfi --------------------------
	.section	.nv.shared._Z12ReduceVectorPKfPfi,"aw",@nobits
	.sectionflags	@""
	.align	4
.nv.shared._Z12ReduceVectorPKfPfi:
	.zero		1152


//--------------------- .nv.shared.reserved.0     --------------------------
	.section	.nv.shared.reserved.0,"aw",@nobits
	.weak		__nv_reservedSMEM_offset_0_alias
	.size		__nv_reservedSMEM_offset_0_alias, 0, 64
	.other		__nv_reservedSMEM_offset_0_alias,@"STO_CUDA_RESERVED_SHARED STV_DEFAULT"
__nv_reservedSMEM_offset_0_alias:
	.zero		0
	.zero		64


//--------------------- .nv.constant0._Z12ReduceVectorPKfPfi --------------------------
	.section	.nv.constant0._Z12ReduceVectorPKfPfi,"a",@progbits
	.sectionflags	@""
	.align	4
.nv.constant0._Z12ReduceVectorPKfPfi:
	.zero		916


//--------------------- SYMBOLS --------------------------

	.type		.nv.reservedSmem.offset0,@object
	.size		.nv.reservedSmem.offset0,0x4
	.type		.nv.reservedSmem.cap,@object
	.size		.nv.reservedSmem.cap,0x4
